//
// Generated by NVIDIA NVVM Compiler
//
// Compiler Build ID: CL-36424714
// Cuda compilation tools, release 13.0, V13.0.88
// Based on NVVM 20.0.0
//

.version 9.0
.target sm_100
.address_size 64

	// .globl	_Z7mat_mulPfS_S_i

.visible .entry _Z7mat_mulPfS_S_i(
	.param .u64 .ptr .align 1 _Z7mat_mulPfS_S_i_param_0,
	.param .u64 .ptr .align 1 _Z7mat_mulPfS_S_i_param_1,
	.param .u64 .ptr .align 1 _Z7mat_mulPfS_S_i_param_2,
	.param .u32 _Z7mat_mulPfS_S_i_param_3
)
{
	.reg .pred 	%p<10>;
	.reg .b32 	%r<64>;
	.reg .b32 	%f<68>;
	.reg .b64 	%rd<65>;

	ld.param.u64 	%rd10, [_Z7mat_mulPfS_S_i_param_0];
	ld.param.u64 	%rd11, [_Z7mat_mulPfS_S_i_param_1];
	ld.param.u64 	%rd9, [_Z7mat_mulPfS_S_i_param_2];
	ld.param.u32 	%r37, [_Z7mat_mulPfS_S_i_param_3];
	cvta.to.global.u64 	%rd1, %rd11;
	cvta.to.global.u64 	%rd2, %rd10;
	mov.u32 	%r1, %tid.x;
	mov.u32 	%r2, %tid.y;
	setp.lt.s32 	%p1, %r37, 1;
	mov.f32 	%f67, 0f00000000;
	@%p1 bra 	$L__BB0_12;
	mul.lo.s32 	%r3, %r37, %r2;
	and.b32  	%r4, %r37, 7;
	setp.lt.u32 	%p2, %r37, 8;
	mov.f32 	%f67, 0f00000000;
	mov.b32 	%r62, 0;
	@%p2 bra 	$L__BB0_4;
	and.b32  	%r62, %r37, 2147483640;
	neg.s32 	%r60, %r62;
	add.s32 	%r59, %r1, %r37;
	shl.b32 	%r8, %r37, 3;
	shl.b32 	%r39, %r37, 1;
	add.s32 	%r58, %r1, %r39;
	mad.lo.s32 	%r57, %r37, 3, %r1;
	shl.b32 	%r40, %r37, 2;
	add.s32 	%r56, %r1, %r40;
	mad.lo.s32 	%r55, %r37, 5, %r1;
	mad.lo.s32 	%r54, %r37, 6, %r1;
	mad.lo.s32 	%r53, %r37, 7, %r1;
	mul.wide.u32 	%rd12, %r1, 4;
	add.s64 	%rd64, %rd1, %rd12;
	mul.wide.u32 	%rd13, %r3, 4;
	add.s64 	%rd14, %rd13, %rd2;
	add.s64 	%rd63, %rd14, 16;
	mov.f32 	%f67, 0f00000000;
	mul.wide.u32 	%rd29, %r8, 4;
$L__BB0_3:
	.pragma "nounroll";
	ld.global.f32 	%f17, [%rd63+-16];
	ld.global.f32 	%f18, [%rd64];
	fma.rn.f32 	%f19, %f17, %f18, %f67;
	ld.global.f32 	%f20, [%rd63+-12];
	mul.wide.u32 	%rd15, %r59, 4;
	add.s64 	%rd16, %rd1, %rd15;
	ld.global.f32 	%f21, [%rd16];
	fma.rn.f32 	%f22, %f20, %f21, %f19;
	ld.global.f32 	%f23, [%rd63+-8];
	mul.wide.u32 	%rd17, %r58, 4;
	add.s64 	%rd18, %rd1, %rd17;
	ld.global.f32 	%f24, [%rd18];
	fma.rn.f32 	%f25, %f23, %f24, %f22;
	ld.global.f32 	%f26, [%rd63+-4];
	mul.wide.u32 	%rd19, %r57, 4;
	add.s64 	%rd20, %rd1, %rd19;
	ld.global.f32 	%f27, [%rd20];
	fma.rn.f32 	%f28, %f26, %f27, %f25;
	ld.global.f32 	%f29, [%rd63];
	mul.wide.u32 	%rd21, %r56, 4;
	add.s64 	%rd22, %rd1, %rd21;
	ld.global.f32 	%f30, [%rd22];
	fma.rn.f32 	%f31, %f29, %f30, %f28;
	ld.global.f32 	%f32, [%rd63+4];
	mul.wide.u32 	%rd23, %r55, 4;
	add.s64 	%rd24, %rd1, %rd23;
	ld.global.f32 	%f33, [%rd24];
	fma.rn.f32 	%f34, %f32, %f33, %f31;
	ld.global.f32 	%f35, [%rd63+8];
	mul.wide.u32 	%rd25, %r54, 4;
	add.s64 	%rd26, %rd1, %rd25;
	ld.global.f32 	%f36, [%rd26];
	fma.rn.f32 	%f37, %f35, %f36, %f34;
	ld.global.f32 	%f38, [%rd63+12];
	mul.wide.u32 	%rd27, %r53, 4;
	add.s64 	%rd28, %rd1, %rd27;
	ld.global.f32 	%f39, [%rd28];
	fma.rn.f32 	%f67, %f38, %f39, %f37;
	add.s32 	%r60, %r60, 8;
	add.s32 	%r59, %r59, %r8;
	add.s32 	%r58, %r58, %r8;
	add.s32 	%r57, %r57, %r8;
	add.s32 	%r56, %r56, %r8;
	add.s32 	%r55, %r55, %r8;
	add.s32 	%r54, %r54, %r8;
	add.s32 	%r53, %r53, %r8;
	add.s64 	%rd64, %rd64, %rd29;
	add.s64 	%rd63, %rd63, 32;
	setp.ne.s32 	%p3, %r60, 0;
	@%p3 bra 	$L__BB0_3;
$L__BB0_4:
	setp.eq.s32 	%p4, %r4, 0;
	@%p4 bra 	$L__BB0_12;
	and.b32  	%r32, %r37, 3;
	setp.lt.u32 	%p5, %r4, 4;
	@%p5 bra 	$L__BB0_7;
	add.s32 	%r41, %r62, %r3;
	mul.wide.u32 	%rd30, %r41, 4;
	add.s64 	%rd31, %rd2, %rd30;
	ld.global.f32 	%f41, [%rd31];
	mad.lo.s32 	%r42, %r62, %r37, %r1;
	mul.wide.u32 	%rd32, %r42, 4;
	add.s64 	%rd33, %rd1, %rd32;
	ld.global.f32 	%f42, [%rd33];
	fma.rn.f32 	%f43, %f41, %f42, %f67;
	cvt.u64.u32 	%rd34, %r3;
	cvt.u64.u32 	%rd35, %r62;
	add.s64 	%rd36, %rd35, %rd34;
	shl.b64 	%rd37, %rd36, 2;
	add.s64 	%rd38, %rd2, %rd37;
	ld.global.f32 	%f44, [%rd38+4];
	add.s32 	%r43, %r42, %r37;
	mul.wide.u32 	%rd39, %r43, 4;
	add.s64 	%rd40, %rd1, %rd39;
	ld.global.f32 	%f45, [%rd40];
	fma.rn.f32 	%f46, %f44, %f45, %f43;
	ld.global.f32 	%f47, [%rd38+8];
	add.s32 	%r44, %r43, %r37;
	mul.wide.u32 	%rd41, %r44, 4;
	add.s64 	%rd42, %rd1, %rd41;
	ld.global.f32 	%f48, [%rd42];
	fma.rn.f32 	%f49, %f47, %f48, %f46;
	ld.global.f32 	%f50, [%rd38+12];
	add.s32 	%r45, %r44, %r37;
	mul.wide.u32 	%rd43, %r45, 4;
	add.s64 	%rd44, %rd1, %rd43;
	ld.global.f32 	%f51, [%rd44];
	fma.rn.f32 	%f67, %f50, %f51, %f49;
	add.s32 	%r62, %r62, 4;
$L__BB0_7:
	setp.eq.s32 	%p6, %r32, 0;
	@%p6 bra 	$L__BB0_12;
	setp.eq.s32 	%p7, %r32, 1;
	@%p7 bra 	$L__BB0_10;
	add.s32 	%r46, %r62, %r3;
	mul.wide.u32 	%rd45, %r46, 4;
	add.s64 	%rd46, %rd2, %rd45;
	ld.global.f32 	%f53, [%rd46];
	mad.lo.s32 	%r47, %r62, %r37, %r1;
	mul.wide.u32 	%rd47, %r47, 4;
	add.s64 	%rd48, %rd1, %rd47;
	ld.global.f32 	%f54, [%rd48];
	fma.rn.f32 	%f55, %f53, %f54, %f67;
	cvt.u64.u32 	%rd49, %r3;
	cvt.u64.u32 	%rd50, %r62;
	add.s64 	%rd51, %rd50, %rd49;
	shl.b64 	%rd52, %rd51, 2;
	add.s64 	%rd53, %rd2, %rd52;
	ld.global.f32 	%f56, [%rd53+4];
	add.s32 	%r48, %r47, %r37;
	mul.wide.u32 	%rd54, %r48, 4;
	add.s64 	%rd55, %rd1, %rd54;
	ld.global.f32 	%f57, [%rd55];
	fma.rn.f32 	%f67, %f56, %f57, %f55;
	add.s32 	%r62, %r62, 2;
$L__BB0_10:
	and.b32  	%r49, %r37, 1;
	setp.eq.b32 	%p8, %r49, 1;
	not.pred 	%p9, %p8;
	@%p9 bra 	$L__BB0_12;
	add.s32 	%r50, %r62, %r3;
	mul.wide.u32 	%rd56, %r50, 4;
	add.s64 	%rd57, %rd2, %rd56;
	ld.global.f32 	%f58, [%rd57];
	mad.lo.s32 	%r51, %r62, %r37, %r1;
	mul.wide.u32 	%rd58, %r51, 4;
	add.s64 	%rd59, %rd1, %rd58;
	ld.global.f32 	%f59, [%rd59];
	fma.rn.f32 	%f67, %f58, %f59, %f67;
$L__BB0_12:
	cvta.to.global.u64 	%rd60, %rd9;
	mad.lo.s32 	%r52, %r37, %r1, %r2;
	mul.wide.s32 	%rd61, %r52, 4;
	add.s64 	%rd62, %rd60, %rd61;
	st.global.f32 	[%rd62], %f67;
	ret;

}


// ===== COMPILED SASS (sm_100) =====

	.target	sm_100

	.elftype	@"ET_EXEC"


//--------------------- .note.nv.tkinfo           --------------------------
	.section	.note.nv.tkinfo,"",@"SHT_NOTE"
	.sectionflags	@"SHF_NOTE_NV_TKINFO"
	.tkinfo
        /*0018*/ 	.word	0x00000002
        /*0030*/ 	.string	""
        /*0030*/ 	.string	"ptxas"
        /*0030*/ 	.string	"Cuda compilation tools, release 13.0, V13.0.88"
        /*0030*/ 	.string	"Build cuda_13.0.r13.0/compiler.36424714_0"
        /*0030*/ 	.string	"-arch sm_100 -m 64 "



//--------------------- .note.nv.cuinfo           --------------------------
	.section	.note.nv.cuinfo,"",@"SHT_NOTE"
	.sectionflags	@"SHF_NOTE_NV_CUINFO"
        /*0018*/ 	.short	0x0002
        /*001a*/ 	.short	0x0064
        /*001c*/ 	.short	0x0082
	.zero		2


//--------------------- .nv.info                  --------------------------
	.section	.nv.info,"",@"SHT_CUDA_INFO"
	.align	4


	//----- nvinfo : EIATTR_REGCOUNT
	.align		4
        /*0000*/ 	.byte	0x04, 0x2f
        /*0002*/ 	.short	(.L_1 - .L_0)
	.align		4
.L_0:
        /*0004*/ 	.word	index@(_Z7mat_mulPfS_S_i)
        /*0008*/ 	.word	0x00000020


	//----- nvinfo : EIATTR_FRAME_SIZE
	.align		4
.L_1:
        /*000c*/ 	.byte	0x04, 0x11
        /*000e*/ 	.short	(.L_3 - .L_2)
	.align		4
.L_2:
        /*0010*/ 	.word	index@(_Z7mat_mulPfS_S_i)
        /*0014*/ 	.word	0x00000000


	//----- nvinfo : EIATTR_MIN_STACK_SIZE
	.align		4
.L_3:
        /*0018*/ 	.byte	0x04, 0x12
        /*001a*/ 	.short	(.L_5 - .L_4)
	.align		4
.L_4:
        /*001c*/ 	.word	index@(_Z7mat_mulPfS_S_i)
        /*0020*/ 	.word	0x00000000
.L_5:


//--------------------- .nv.compat                --------------------------
	.section	.nv.compat,"",@"SHT_CUDA_COMPAT_INFO"
	.align	4
        /*0000*/ 	.byte	0x02, 0x09, 0x00, 0x00, 0x02, 0x02, 0x01, 0x00, 0x02, 0x05, 0x05, 0x00, 0x03, 0x07, 0x01, 0x01
        /*0010*/ 	.byte	0x02, 0x03, 0x00, 0x00, 0x02, 0x06, 0x01, 0x00, 0x04, 0x0b, 0x08, 0x00, 0x09, 0x00, 0x00, 0x00
        /*0020*/ 	.byte	0x00, 0x00, 0x00, 0x00


//--------------------- .nv.info._Z7mat_mulPfS_S_i --------------------------
	.section	.nv.info._Z7mat_mulPfS_S_i,"",@"SHT_CUDA_INFO"
	.sectionflags	@""
	.align	4


	//----- nvinfo : EIATTR_CUDA_API_VERSION
	.align		4
        /*0000*/ 	.byte	0x04, 0x37
        /*0002*/ 	.short	(.L_7 - .L_6)
.L_6:
        /*0004*/ 	.word	0x00000082


	//----- nvinfo : EIATTR_KPARAM_INFO
	.align		4
.L_7:
        /*0008*/ 	.byte	0x04, 0x17
        /*000a*/ 	.short	(.L_9 - .L_8)
.L_8:
        /*000c*/ 	.word	0x00000000
        /*0010*/ 	.short	0x0003
        /*0012*/ 	.short	0x0018
        /*0014*/ 	.byte	0x00, 0xf0, 0x11, 0x00


	//----- nvinfo : EIATTR_KPARAM_INFO
	.align		4
.L_9:
        /*0018*/ 	.byte	0x04, 0x17
        /*001a*/ 	.short	(.L_11 - .L_10)
.L_10:
        /*001c*/ 	.word	0x00000000
        /*0020*/ 	.short	0x0002
        /*0022*/ 	.short	0x0010
        /*0024*/ 	.byte	0x00, 0xf5, 0x21, 0x00


	//----- nvinfo : EIATTR_KPARAM_INFO
	.align		4
.L_11:
        /*0028*/ 	.byte	0x04, 0x17
        /*002a*/ 	.short	(.L_13 - .L_12)
.L_12:
        /*002c*/ 	.word	0x00000000
        /*0030*/ 	.short	0x0001
        /*0032*/ 	.short	0x0008
        /*0034*/ 	.byte	0x00, 0xf5, 0x21, 0x00


	//----- nvinfo : EIATTR_KPARAM_INFO
	.align		4
.L_13:
        /*0038*/ 	.byte	0x04, 0x17
        /*003a*/ 	.short	(.L_15 - .L_14)
.L_14:
        /*003c*/ 	.word	0x00000000
        /*0040*/ 	.short	0x0000
        /*0042*/ 	.short	0x0000
        /*0044*/ 	.byte	0x00, 0xf5, 0x21, 0x00


	//----- nvinfo : EIATTR_SPARSE_MMA_MASK
	.align		4
.L_15:
        /*0048*/ 	.byte	0x03, 0x50
        /*004a*/ 	.short	0x0000


	//----- nvinfo : EIATTR_MAXREG_COUNT
	.align		4
        /*004c*/ 	.byte	0x03, 0x1b
        /*004e*/ 	.short	0x00ff


	//----- nvinfo : EIATTR_MERCURY_ISA_VERSION
	.align		4
        /*0050*/ 	.byte	0x03, 0x5f
        /*0052*/ 	.short	0x0101


	//----- nvinfo : EIATTR_VRC_CTA_INIT_COUNT
	.align		4
        /*0054*/ 	.byte	0x02, 0x4a
	.zero		1
	.zero		1


	//----- nvinfo : EIATTR_EXIT_INSTR_OFFSETS
	.align		4
        /*0058*/ 	.byte	0x04, 0x1c
        /*005a*/ 	.short	(.L_17 - .L_16)


	//   ....[0]....
.L_16:
        /*005c*/ 	.word	0x00000960


	//----- nvinfo : EIATTR_CBANK_PARAM_SIZE
	.align		4
.L_17:
        /*0060*/ 	.byte	0x03, 0x19
        /*0062*/ 	.short	0x001c


	//----- nvinfo : EIATTR_PARAM_CBANK
	.align		4
        /*0064*/ 	.byte	0x04, 0x0a
        /*0066*/ 	.short	(.L_19 - .L_18)
	.align		4
.L_18:
        /*0068*/ 	.word	index@(.nv.constant0._Z7mat_mulPfS_S_i)
        /*006c*/ 	.short	0x0380
        /*006e*/ 	.short	0x001c


	//----- nvinfo : EIATTR_SW_WAR
	.align		4
.L_19:
        /*0070*/ 	.byte	0x04, 0x36
        /*0072*/ 	.short	(.L_21 - .L_20)
.L_20:
        /*0074*/ 	.word	0x00000008
.L_21:


//--------------------- .nv.callgraph             --------------------------
	.section	.nv.callgraph,"",@"SHT_CUDA_CALLGRAPH"
	.align	4
	.sectionentsize	8
	.align		4
        /*0000*/ 	.word	0x00000000
	.align		4
        /*0004*/ 	.word	0xffffffff
	.align		4
        /*0008*/ 	.word	0x00000000
	.align		4
        /*000c*/ 	.word	0xfffffffe
	.align		4
        /*0010*/ 	.word	0x00000000
	.align		4
        /*0014*/ 	.word	0xfffffffd
	.align		4
        /*0018*/ 	.word	0x00000000
	.align		4
        /*001c*/ 	.word	0xfffffffc


//--------------------- .text._Z7mat_mulPfS_S_i   --------------------------
	.section	.text._Z7mat_mulPfS_S_i,"ax",@progbits
	.align	128
        .global         _Z7mat_mulPfS_S_i
        .type           _Z7mat_mulPfS_S_i,@function
        .size           _Z7mat_mulPfS_S_i,(.L_x_5 - _Z7mat_mulPfS_S_i)
        .other          _Z7mat_mulPfS_S_i,@"STO_CUDA_ENTRY STV_DEFAULT"
_Z7mat_mulPfS_S_i:
.text._Z7mat_mulPfS_S_i:
[----:B------:R-:W-:Y:S08]  /*0000*/  LDC R1, c[0x0][0x37c] ;  /* 0x0000df00ff017b82 */ /* 0x000ff00000000800 */
[----:B------:R-:W0:Y:S01]  /*0010*/  LDC R0, c[0x0][0x398] ;  /* 0x0000e600ff007b82 */ /* 0x000e220000000800 */
[----:B------:R-:W1:Y:S01]  /*0020*/  S2R R3, SR_TID.X ;  /* 0x0000000000037919 */ /* 0x000e620000002100 */
[----:B------:R-:W2:Y:S01]  /*0030*/  LDCU.64 UR4, c[0x0][0x358] ;  /* 0x00006b00ff0477ac */ /* 0x000ea20008000a00 */
[----:B------:R-:W-:Y:S01]  /*0040*/  HFMA2 R20, -RZ, RZ, 0, 0 ;  /* 0x00000000ff147431 */ /* 0x000fe200000001ff */
[----:B------:R-:W3:Y:S01]  /*0050*/  S2R R5, SR_TID.Y ;  /* 0x0000000000057919 */ /* 0x000ee20000002200 */
[----:B0-----:R-:W-:-:S13]  /*0060*/  ISETP.GE.AND P0, PT, R0, 0x1, PT ;  /* 0x000000010000780c */ /* 0x001fda0003f06270 */
[----:B-123--:R-:W-:Y:S05]  /*0070*/  @!P0 BRA `(.L_x_0) ;  /* 0x0000000800288947 */ /* 0x00efea0003800000 */
[C---:B------:R-:W-:Y:S01]  /*0080*/  ISETP.GE.U32.AND P1, PT, R0.reuse, 0x8, PT ;  /* 0x000000080000780c */ /* 0x040fe20003f26070 */
[----:B------:R-:W-:Y:S01]  /*0090*/  IMAD R6, R5, R0, RZ ;  /* 0x0000000005067224 */ /* 0x000fe200078e02ff */
[----:B------:R-:W-:Y:S02]  /*00a0*/  LOP3.LUT R4, R0, 0x7, RZ, 0xc0, !PT ;  /* 0x0000000700047812 */ /* 0x000fe400078ec0ff */
[----:B------:R-:W-:Y:S02]  /*00b0*/  MOV R20, RZ ;  /* 0x000000ff00147202 */ /* 0x000fe40000000f00 */
[----:B------:R-:W-:Y:S02]  /*00c0*/  ISETP.NE.AND P0, PT, R4, RZ, PT ;  /* 0x000000ff0400720c */ /* 0x000fe40003f05270 */
[----:B------:R-:W-:-:S05]  /*00d0*/  MOV R7, RZ ;  /* 0x000000ff00077202 */ /* 0x000fca0000000f00 */
[----:B------:R-:W-:Y:S06]  /*00e0*/  @!P1 BRA `(.L_x_1) ;  /* 0x0000000000fc9947 */ /* 0x000fec0003800000 */
[----:B------:R-:W0:Y:S01]  /*00f0*/  LDC.64 R8, c[0x0][0x380] ;  /* 0x0000e000ff087b82 */ /* 0x000e220000000a00 */
[C---:B------:R-:W-:Y:S01]  /*0100*/  LOP3.LUT R7, R0.reuse, 0x7ffffff8, RZ, 0xc0, !PT ;  /* 0x7ffffff800077812 */ /* 0x040fe200078ec0ff */
[C-C-:B------:R-:W-:Y:S01]  /*0110*/  IMAD R11, R0.reuse, 0x3, R3.reuse ;  /* 0x00000003000b7824 */ /* 0x140fe200078e0203 */
[----:B------:R-:W-:Y:S01]  /*0120*/  IADD3 R2, PT, PT, R3, R0, RZ ;  /* 0x0000000003027210 */ /* 0x000fe20007ffe0ff */
[C-C-:B------:R-:W-:Y:S01]  /*0130*/  IMAD R29, R0.reuse, 0x5, R3.reuse ;  /* 0x00000005001d7824 */ /* 0x140fe200078e0203 */
[C---:B------:R-:W-:Y:S01]  /*0140*/  SHF.L.U32 R10, R0.reuse, 0x3, RZ ;  /* 0x00000003000a7819 */ /* 0x040fe200000006ff */
[C-C-:B------:R-:W-:Y:S01]  /*0150*/  IMAD R26, R0.reuse, 0x6, R3.reuse ;  /* 0x00000006001a7824 */ /* 0x140fe200078e0203 */
[C---:B------:R-:W-:Y:S01]  /*0160*/  LEA R27, R0.reuse, R3, 0x2 ;  /* 0x00000003001b7211 */ /* 0x040fe200078e10ff */
[----:B------:R-:W1:Y:S01]  /*0170*/  LDC.64 R12, c[0x0][0x388] ;  /* 0x0000e200ff0c7b82 */ /* 0x000e620000000a00 */
[----:B------:R-:W-:Y:S01]  /*0180*/  IMAD R28, R0, 0x7, R3 ;  /* 0x00000007001c7824 */ /* 0x000fe200078e0203 */
[----:B------:R-:W-:Y:S01]  /*0190*/  MOV R20, RZ ;  /* 0x000000ff00147202 */ /* 0x000fe20000000f00 */
[----:B0-----:R-:W-:-:S03]  /*01a0*/  IMAD.WIDE.U32 R8, R6, 0x4, R8 ;  /* 0x0000000406087825 */ /* 0x001fc600078e0008 */
[----:B------:R-:W-:Y:S01]  /*01b0*/  IADD3 R19, P1, PT, R8, 0x10, RZ ;  /* 0x0000001008137810 */ /* 0x000fe20007f3e0ff */
[----:B------:R-:W-:Y:S02]  /*01c0*/  IMAD.MOV R8, RZ, RZ, -R7 ;  /* 0x000000ffff087224 */ /* 0x000fe400078e0a07 */
[----:B-1----:R-:W-:Y:S01]  /*01d0*/  IMAD.WIDE.U32 R16, R3, 0x4, R12 ;  /* 0x0000000403107825 */ /* 0x002fe200078e000c */
[----:B------:R-:W-:Y:S02]  /*01e0*/  IADD3.X R22, PT, PT, RZ, R9, RZ, P1, !PT ;  /* 0x00000009ff167210 */ /* 0x000fe40000ffe4ff */
[----:B------:R-:W-:-:S07]  /*01f0*/  LEA R9, R0, R3, 0x1 ;  /* 0x0000000300097211 */ /* 0x000fce00078e08ff */
.L_x_2:
[----:B------:R-:W-:Y:S02]  /*0200*/  MOV R14, R19 ;  /* 0x00000013000e7202 */ /* 0x000fe40000000f00 */
[----:B------:R-:W-:Y:S01]  /*0210*/  MOV R15, R22 ;  /* 0x00000016000f7202 */ /* 0x000fe20000000f00 */
[--C-:B------:R-:W-:Y:S01]  /*0220*/  IMAD.WIDE.U32 R18, R2, 0x4, R12.reuse ;  /* 0x0000000402127825 */ /* 0x100fe200078e000c */
[----:B------:R-:W2:Y:S04]  /*0230*/  LDG.E R22, desc[UR4][R16.64] ;  /* 0x0000000410167981 */ /* 0x000ea8000c1e1900 */
[----:B------:R-:W2:Y:S04]  /*0240*/  LDG.E R21, desc[UR4][R14.64+-0x10] ;  /* 0xfffff0040e157981 */ /* 0x000ea8000c1e1900 */
[----:B------:R-:W3:Y:S04]  /*0250*/  LDG.E R18, desc[UR4][R18.64] ;  /* 0x0000000412127981 */ /* 0x000ee8000c1e1900 */
[----:B------:R-:W3:Y:S01]  /*0260*/  LDG.E R23, desc[UR4][R14.64+-0xc] ;  /* 0xfffff4040e177981 */ /* 0x000ee2000c1e1900 */
[----:B------:R-:W-:-:S06]  /*0270*/  IMAD.WIDE.U32 R24, R9, 0x4, R12 ;  /* 0x0000000409187825 */ /* 0x000fcc00078e000c */
[----:B------:R-:W4:Y:S04]  /*0280*/  LDG.E R24, desc[UR4][R24.64] ;  /* 0x0000000418187981 */ /* 0x000f28000c1e1900 */
[----:B------:R-:W5:Y:S01]  /*0290*/  LDG.E R25, desc[UR4][R14.64+0x4] ;  /* 0x000004040e197981 */ /* 0x000f62000c1e1900 */
[----:B--2---:R-:W-:-:S03]  /*02a0*/  FFMA R20, R21, R22, R20 ;  /* 0x0000001615147223 */ /* 0x004fc60000000014 */
[----:B------:R-:W4:Y:S01]  /*02b0*/  LDG.E R21, desc[UR4][R14.64+-0x8] ;  /* 0xfffff8040e157981 */ /* 0x000f22000c1e1900 */
[----:B---3--:R-:W-:Y:S01]  /*02c0*/  FFMA R20, R23, R18, R20 ;  /* 0x0000001217147223 */ /* 0x008fe20000000014 */
[----:B------:R-:W-:-:S06]  /*02d0*/  IMAD.WIDE.U32 R22, R11, 0x4, R12 ;  /* 0x000000040b167825 */ /* 0x000fcc00078e000c */
[----:B------:R-:W2:Y:S04]  /*02e0*/  LDG.E R22, desc[UR4][R22.64] ;  /* 0x0000000416167981 */ /* 0x000ea8000c1e1900 */
[----:B------:R-:W2:Y:S01]  /*02f0*/  LDG.E R23, desc[UR4][R14.64+-0x4] ;  /* 0xfffffc040e177981 */ /* 0x000ea2000c1e1900 */
[----:B------:R-:W-:-:S06]  /*0300*/  IMAD.WIDE.U32 R18, R27, 0x4, R12 ;  /* 0x000000041b127825 */ /* 0x000fcc00078e000c */
[----:B------:R-:W3:Y:S04]  /*0310*/  LDG.E R18, desc[UR4][R18.64] ;  /* 0x0000000412127981 */ /* 0x000ee8000c1e1900 */
[----:B------:R-:W3:Y:S01]  /*0320*/  LDG.E R19, desc[UR4][R14.64] ;  /* 0x000000040e137981 */ /* 0x000ee2000c1e1900 */
[----:B----4-:R-:W-:-:S04]  /*0330*/  FFMA R20, R21, R24, R20 ;  /* 0x0000001815147223 */ /* 0x010fc80000000014 */
[----:B--2---:R-:W-:Y:S01]  /*0340*/  FFMA R22, R23, R22, R20 ;  /* 0x0000001617167223 */ /* 0x004fe20000000014 */
[----:B------:R-:W-:-:S06]  /*0350*/  IMAD.WIDE.U32 R20, R29, 0x4, R12 ;  /* 0x000000041d147825 */ /* 0x000fcc00078e000c */
[----:B------:R-:W5:Y:S01]  /*0360*/  LDG.E R20, desc[UR4][R20.64] ;  /* 0x0000000414147981 */ /* 0x000f62000c1e1900 */
[----:B---3--:R-:W-:Y:S01]  /*0370*/  FFMA R24, R19, R18, R22 ;  /* 0x0000001213187223 */ /* 0x008fe20000000016 */
[----:B------:R-:W-:Y:S02]  /*0380*/  IMAD.WIDE.U32 R22, R26, 0x4, R12 ;  /* 0x000000041a167825 */ /* 0x000fe400078e000c */
[----:B------:R-:W2:Y:S04]  /*0390*/  LDG.E R19, desc[UR4][R14.64+0x8] ;  /* 0x000008040e137981 */ /* 0x000ea8000c1e1900 */
[----:B------:R-:W3:Y:S04]  /*03a0*/  LDG.E R21, desc[UR4][R14.64+0xc] ;  /* 0x00000c040e157981 */ /* 0x000ee8000c1e1900 */
[----:B------:R-:W2:Y:S01]  /*03b0*/  LDG.E R22, desc[UR4][R22.64] ;  /* 0x0000000416167981 */ /* 0x000ea2000c1e1900 */
[----:B-----5:R-:W-:Y:S01]  /*03c0*/  FFMA R18, R25, R20, R24 ;  /* 0x0000001419127223 */ /* 0x020fe20000000018 */
[----:B------:R-:W-:-:S06]  /*03d0*/  IMAD.WIDE.U32 R24, R28, 0x4, R12 ;  /* 0x000000041c187825 */ /* 0x000fcc00078e000c */
[----:B------:R-:W3:Y:S01]  /*03e0*/  LDG.E R24, desc[UR4][R24.64] ;  /* 0x0000000418187981 */ /* 0x000ee2000c1e1900 */
[----:B------:R-:W-:Y:S01]  /*03f0*/  IADD3 R8, PT, PT, R8, 0x8, RZ ;  /* 0x0000000808087810 */ /* 0x000fe20007ffe0ff */
[----:B--2---:R-:W-:Y:S01]  /*0400*/  FFMA R18, R19, R22, R18 ;  /* 0x0000001613127223 */ /* 0x004fe20000000012 */
[----:B------:R-:W-:-:S04]  /*0410*/  IADD3 R19, P1, PT, R14, 0x20, RZ ;  /* 0x000000200e137810 */ /* 0x000fc80007f3e0ff */
[----:B------:R-:W-:Y:S02]  /*0420*/  IADD3.X R22, PT, PT, RZ, R15, RZ, P1, !PT ;  /* 0x0000000fff167210 */ /* 0x000fe40000ffe4ff */
[----:B------:R-:W-:Y:S01]  /*0430*/  ISETP.NE.AND P1, PT, R8, RZ, PT ;  /* 0x000000ff0800720c */ /* 0x000fe20003f25270 */
[C---:B------:R-:W-:Y:S01]  /*0440*/  IMAD.IADD R11, R10.reuse, 0x1, R11 ;  /* 0x000000010a0b7824 */ /* 0x040fe200078e020b */
[C---:B------:R-:W-:Y:S01]  /*0450*/  IADD3 R2, PT, PT, R10.reuse, R2, RZ ;  /* 0x000000020a027210 */ /* 0x040fe20007ffe0ff */
[C---:B------:R-:W-:Y:S01]  /*0460*/  IMAD.WIDE.U32 R16, R10.reuse, 0x4, R16 ;  /* 0x000000040a107825 */ /* 0x040fe200078e0010 */
[C---:B------:R-:W-:Y:S02]  /*0470*/  IADD3 R9, PT, PT, R10.reuse, R9, RZ ;  /* 0x000000090a097210 */ /* 0x040fe40007ffe0ff */
[C---:B------:R-:W-:Y:S02]  /*0480*/  IADD3 R27, PT, PT, R10.reuse, R27, RZ ;  /* 0x0000001b0a1b7210 */ /* 0x040fe40007ffe0ff */
[----:B------:R-:W-:-:S02]  /*0490*/  IADD3 R29, PT, PT, R10, R29, RZ ;  /* 0x0000001d0a1d7210 */ /* 0x000fc40007ffe0ff */
[C---:B------:R-:W-:Y:S02]  /*04a0*/  IADD3 R26, PT, PT, R10.reuse, R26, RZ ;  /* 0x0000001a0a1a7210 */ /* 0x040fe40007ffe0ff */
[----:B------:R-:W-:Y:S01]  /*04b0*/  IADD3 R28, PT, PT, R10, R28, RZ ;  /* 0x0000001c0a1c7210 */ /* 0x000fe20007ffe0ff */
[----:B---3--:R-:W-:Y:S01]  /*04c0*/  FFMA R20, R21, R24, R18 ;  /* 0x0000001815147223 */ /* 0x008fe20000000012 */
[----:B------:R-:W-:Y:S06]  /*04d0*/  @P1 BRA `(.L_x_2) ;  /* 0xfffffffc00481947 */ /* 0x000fec000383ffff */
.L_x_1:
[----:B------:R-:W-:Y:S05]  /*04e0*/  @!P0 BRA `(.L_x_0) ;  /* 0x00000004000c8947 */ /* 0x000fea0003800000 */
[----:B------:R-:W-:Y:S02]  /*04f0*/  ISETP.GE.U32.AND P1, PT, R4, 0x4, PT ;  /* 0x000000040400780c */ /* 0x000fe40003f26070 */
[----:B------:R-:W-:-:S04]  /*0500*/  LOP3.LUT R2, R0, 0x3, RZ, 0xc0, !PT ;  /* 0x0000000300027812 */ /* 0x000fc800078ec0ff */
[----:B------:R-:W-:-:S07]  /*0510*/  ISETP.NE.AND P0, PT, R2, RZ, PT ;  /* 0x000000ff0200720c */ /* 0x000fce0003f05270 */
[----:B------:R-:W-:Y:S06]  /*0520*/  @!P1 BRA `(.L_x_3) ;  /* 0x0000000000789947 */ /* 0x000fec0003800000 */
[----:B------:R-:W0:Y:S01]  /*0530*/  LDC.64 R16, c[0x0][0x380] ;  /* 0x0000e000ff107b82 */ /* 0x000e220000000a00 */
[----:B------:R-:W1:Y:S01]  /*0540*/  LDCU.64 UR6, c[0x0][0x380] ;  /* 0x00007000ff0677ac */ /* 0x000e620008000a00 */
[-C--:B------:R-:W-:Y:S01]  /*0550*/  IMAD R15, R7, R0.reuse, R3 ;  /* 0x00000000070f7224 */ /* 0x080fe200078e0203 */
[CC--:B------:R-:W-:Y:S02]  /*0560*/  IADD3 R11, PT, PT, R6.reuse, R7.reuse, RZ ;  /* 0x00000007060b7210 */ /* 0x0c0fe40007ffe0ff */
[----:B------:R-:W-:Y:S02]  /*0570*/  IADD3 R4, P1, PT, R6, R7, RZ ;  /* 0x0000000706047210 */ /* 0x000fe40007f3e0ff */
[----:B------:R-:W-:Y:S01]  /*0580*/  IADD3 R19, PT, PT, R15, R0, RZ ;  /* 0x000000000f137210 */ /* 0x000fe20007ffe0ff */
[----:B------:R-:W2:Y:S04]  /*0590*/  LDC.64 R8, c[0x0][0x388] ;  /* 0x0000e200ff087b82 */ /* 0x000ea80000000a00 */
[----:B------:R-:W-:-:S02]  /*05a0*/  IMAD.IADD R21, R19, 0x1, R0 ;  /* 0x0000000113157824 */ /* 0x000fc400078e0200 */
[----:B0-----:R-:W-:Y:S01]  /*05b0*/  IMAD.WIDE.U32 R16, R11, 0x4, R16 ;  /* 0x000000040b107825 */ /* 0x001fe200078e0010 */
[----:B------:R-:W-:Y:S02]  /*05c0*/  IADD3.X R11, PT, PT, RZ, RZ, RZ, P1, !PT ;  /* 0x000000ffff0b7210 */ /* 0x000fe40000ffe4ff */
[----:B-1----:R-:W-:-:S03]  /*05d0*/  LEA R10, P1, R4, UR6, 0x2 ;  /* 0x00000006040a7c11 */ /* 0x002fc6000f8210ff */
[----:B------:R-:W3:Y:S01]  /*05e0*/  LDG.E R17, desc[UR4][R16.64] ;  /* 0x0000000410117981 */ /* 0x000ee2000c1e1900 */
[----:B------:R-:W-:Y:S01]  /*05f0*/  LEA.HI.X R11, R4, UR7, R11, 0x2, P1 ;  /* 0x00000007040b7c11 */ /* 0x000fe200088f140b */
[----:B--2---:R-:W-:-:S04]  /*0600*/  IMAD.WIDE.U32 R14, R15, 0x4, R8 ;  /* 0x000000040f0e7825 */ /* 0x004fc800078e0008 */
[--C-:B------:R-:W-:Y:S01]  /*0610*/  IMAD.WIDE.U32 R12, R19, 0x4, R8.reuse ;  /* 0x00000004130c7825 */ /* 0x100fe200078e0008 */
[----:B------:R-:W2:Y:S03]  /*0620*/  LDG.E R4, desc[UR4][R10.64+0x4] ;  /* 0x000004040a047981 */ /* 0x000ea6000c1e1900 */
[C---:B------:R-:W-:Y:S01]  /*0630*/  IMAD.WIDE.U32 R18, R21.reuse, 0x4, R8 ;  /* 0x0000000415127825 */ /* 0x040fe200078e0008 */
[----:B------:R-:W3:Y:S01]  /*0640*/  LDG.E R14, desc[UR4][R14.64] ;  /* 0x000000040e0e7981 */ /* 0x000ee2000c1e1900 */
[----:B------:R-:W-:-:S03]  /*0650*/  IADD3 R21, PT, PT, R21, R0, RZ ;  /* 0x0000000015157210 */ /* 0x000fc60007ffe0ff */
[----:B------:R-:W2:Y:S02]  /*0660*/  LDG.E R12, desc[UR4][R12.64] ;  /* 0x000000040c0c7981 */ /* 0x000ea4000c1e1900 */
[----:B------:R-:W-:Y:S02]  /*0670*/  IMAD.WIDE.U32 R8, R21, 0x4, R8 ;  /* 0x0000000415087825 */ /* 0x000fe400078e0008 */
[----:B------:R-:W4:Y:S04]  /*0680*/  LDG.E R18, desc[UR4][R18.64] ;  /* 0x0000000412127981 */ /* 0x000f28000c1e1900 */
[----:B------:R-:W4:Y:S04]  /*0690*/  LDG.E R21, desc[UR4][R10.64+0x8] ;  /* 0x000008040a157981 */ /* 0x000f28000c1e1900 */
[----:B------:R-:W5:Y:S04]  /*06a0*/  LDG.E R23, desc[UR4][R10.64+0xc] ;  /* 0x00000c040a177981 */ /* 0x000f68000c1e1900 */
[----:B------:R-:W5:Y:S01]  /*06b0*/  LDG.E R8, desc[UR4][R8.64] ;  /* 0x0000000408087981 */ /* 0x000f62000c1e1900 */
[----:B------:R-:W-:Y:S01]  /*06c0*/  IADD3 R7, PT, PT, R7, 0x4, RZ ;  /* 0x0000000407077810 */ /* 0x000fe20007ffe0ff */
[----:B---3--:R-:W-:-:S04]  /*06d0*/  FFMA R17, R17, R14, R20 ;  /* 0x0000000e11117223 */ /* 0x008fc80000000014 */
[----:B--2---:R-:W-:-:S04]  /*06e0*/  FFMA R4, R4, R12, R17 ;  /* 0x0000000c04047223 */ /* 0x004fc80000000011 */
[----:B----4-:R-:W-:-:S04]  /*06f0*/  FFMA R4, R21, R18, R4 ;  /* 0x0000001215047223 */ /* 0x010fc80000000004 */
[----:B-----5:R-:W-:-:S07]  /*0700*/  FFMA R20, R23, R8, R4 ;  /* 0x0000000817147223 */ /* 0x020fce0000000004 */
.L_x_3:
[----:B------:R-:W-:Y:S05]  /*0710*/  @!P0 BRA `(.L_x_0) ;  /* 0x0000000000808947 */ /* 0x000fea0003800000 */
[----:B------:R-:W-:Y:S01]  /*0720*/  ISETP.NE.AND P1, PT, R2, 0x1, PT ;  /* 0x000000010200780c */ /* 0x000fe20003f25270 */
[----:B------:R-:W0:Y:S01]  /*0730*/  LDC.64 R18, c[0x0][0x380] ;  /* 0x0000e000ff127b82 */ /* 0x000e220000000a00 */
[----:B------:R-:W-:-:S04]  /*0740*/  LOP3.LUT R2, R0, 0x1, RZ, 0xc0, !PT ;  /* 0x0000000100027812 */ /* 0x000fc800078ec0ff */
[----:B------:R-:W-:-:S03]  /*0750*/  ISETP.NE.U32.AND P0, PT, R2, 0x1, PT ;  /* 0x000000010200780c */ /* 0x000fc60003f05070 */
[----:B------:R-:W1:Y:S04]  /*0760*/  LDC.64 R14, c[0x0][0x388] ;  /* 0x0000e200ff0e7b82 */ /* 0x000e680000000a00 */
[CC--:B------:R-:W-:Y:S01]  /*0770*/  @P1 IADD3 R17, PT, PT, R6.reuse, R7.reuse, RZ ;  /* 0x0000000706111210 */ /* 0x0c0fe20007ffe0ff */
[CC--:B------:R-:W-:Y:S01]  /*0780*/  @P1 IMAD R21, R7.reuse, R0.reuse, R3 ;  /* 0x0000000007151224 */ /* 0x0c0fe200078e0203 */
[----:B------:R-:W-:Y:S02]  /*0790*/  @P1 IADD3 R2, P2, PT, R6, R7, RZ ;  /* 0x0000000706021210 */ /* 0x000fe40007f5e0ff */
[----:B------:R-:W2:Y:S01]  /*07a0*/  @P1 LDC.64 R12, c[0x0][0x380] ;  /* 0x0000e000ff0c1b82 */ /* 0x000ea20000000a00 */
[----:B------:R-:W-:Y:S02]  /*07b0*/  @P1 IADD3 R7, PT, PT, R7, 0x2, RZ ;  /* 0x0000000207071810 */ /* 0x000fe40007ffe0ff */
[----:B------:R-:W-:-:S02]  /*07c0*/  @P1 IADD3 R23, PT, PT, R21, R0, RZ ;  /* 0x0000000015171210 */ /* 0x000fc40007ffe0ff */
[----:B------:R-:W-:-:S03]  /*07d0*/  @P1 IADD3.X R4, PT, PT, RZ, RZ, RZ, P2, !PT ;  /* 0x000000ffff041210 */ /* 0x000fc600017fe4ff */
[----:B------:R-:W3:Y:S01]  /*07e0*/  LDC.64 R8, c[0x0][0x380] ;  /* 0x0000e000ff087b82 */ /* 0x000ee20000000a00 */
[----:B0-----:R-:W-:-:S06]  /*07f0*/  @P1 IMAD.WIDE.U32 R18, R17, 0x4, R18 ;  /* 0x0000000411121825 */ /* 0x001fcc00078e0012 */
[----:B------:R-:W4:Y:S01]  /*0800*/  @P1 LDG.E R19, desc[UR4][R18.64] ;  /* 0x0000000412131981 */ /* 0x000f22000c1e1900 */
[----:B------:R-:W0:Y:S01]  /*0810*/  LDC.64 R10, c[0x0][0x388] ;  /* 0x0000e200ff0a7b82 */ /* 0x000e220000000a00 */
[----:B-1----:R-:W-:Y:S01]  /*0820*/  @P1 IMAD.WIDE.U32 R16, R21, 0x4, R14 ;  /* 0x0000000415101825 */ /* 0x002fe200078e000e */
[----:B------:R-:W-:-:S03]  /*0830*/  @!P0 IADD3 R21, PT, PT, R6, R7, RZ ;  /* 0x0000000706158210 */ /* 0x000fc60007ffe0ff */
[----:B------:R-:W-:Y:S02]  /*0840*/  @P1 IMAD.WIDE.U32 R14, R23, 0x4, R14 ;  /* 0x00000004170e1825 */ /* 0x000fe400078e000e */
[----:B------:R-:W4:Y:S01]  /*0850*/  @P1 LDG.E R16, desc[UR4][R16.64] ;  /* 0x0000000410101981 */ /* 0x000f22000c1e1900 */
[C---:B--2---:R-:W-:Y:S01]  /*0860*/  @P1 LEA R12, P2, R2.reuse, R12, 0x2 ;  /* 0x0000000c020c1211 */ /* 0x044fe200078410ff */
[----:B------:R-:W-:Y:S02]  /*0870*/  @!P0 IMAD R7, R7, R0, R3 ;  /* 0x0000000007078224 */ /* 0x000fe400078e0203 */
[----:B------:R-:W2:Y:S01]  /*0880*/  @P1 LDG.E R14, desc[UR4][R14.64] ;  /* 0x000000040e0e1981 */ /* 0x000ea2000c1e1900 */
[----:B------:R-:W-:Y:S01]  /*0890*/  @P1 LEA.HI.X R13, R2, R13, R4, 0x2, P2 ;  /* 0x0000000d020d1211 */ /* 0x000fe200010f1404 */
[----:B---3--:R-:W-:-:S04]  /*08a0*/  @!P0 IMAD.WIDE.U32 R8, R21, 0x4, R8 ;  /* 0x0000000415088825 */ /* 0x008fc800078e0008 */
[----:B------:R-:W2:Y:S04]  /*08b0*/  @P1 LDG.E R12, desc[UR4][R12.64+0x4] ;  /* 0x000004040c0c1981 */ /* 0x000ea8000c1e1900 */
[----:B------:R-:W3:Y:S01]  /*08c0*/  @!P0 LDG.E R9, desc[UR4][R8.64] ;  /* 0x0000000408098981 */ /* 0x000ee2000c1e1900 */
[----:B0-----:R-:W-:-:S06]  /*08d0*/  @!P0 IMAD.WIDE.U32 R10, R7, 0x4, R10 ;  /* 0x00000004070a8825 */ /* 0x001fcc00078e000a */
[----:B------:R-:W3:Y:S01]  /*08e0*/  @!P0 LDG.E R10, desc[UR4][R10.64] ;  /* 0x000000040a0a8981 */ /* 0x000ee2000c1e1900 */
[----:B----4-:R-:W-:-:S04]  /*08f0*/  @P1 FFMA R19, R19, R16, R20 ;  /* 0x0000001013131223 */ /* 0x010fc80000000014 */
[----:B--2---:R-:W-:-:S04]  /*0900*/  @P1 FFMA R20, R12, R14, R19 ;  /* 0x0000000e0c141223 */ /* 0x004fc80000000013 */
[----:B---3--:R-:W-:-:S07]  /*0910*/  @!P0 FFMA R20, R9, R10, R20 ;  /* 0x0000000a09148223 */ /* 0x008fce0000000014 */
.L_x_0:
[----:B------:R-:W0:Y:S01]  /*0920*/  LDC.64 R6, c[0x0][0x390] ;  /* 0x0000e400ff067b82 */ /* 0x000e220000000a00 */
[----:B------:R-:W-:-:S04]  /*0930*/  IMAD R3, R3, R0, R5 ;  /* 0x0000000003037224 */ /* 0x000fc800078e0205 */
[----:B0-----:R-:W-:-:S05]  /*0940*/  IMAD.WIDE R2, R3, 0x4, R6 ;  /* 0x0000000403027825 */ /* 0x001fca00078e0206 */
[----:B------:R-:W-:Y:S01]  /*0950*/  STG.E desc[UR4][R2.64], R20 ;  /* 0x0000001402007986 */ /* 0x000fe2000c101904 */
[----:B------:R-:W-:Y:S05]  /*0960*/  EXIT ;  /* 0x000000000000794d */ /* 0x000fea0003800000 */
.L_x_4:
[----:B------:R-:W-:-:S00]  /*0970*/  BRA `(.L_x_4) ;  /* 0xfffffffc00fc7947 */ /* 0x000fc0000383ffff */
[----:B------:R-:W-:-:S00]  /*0980*/  NOP ;  /* 0x0000000000007918 */ /* 0x000fc00000000000 */
[----:B------:R-:W-:-:S00]  /*0990*/  NOP ;  /* 0x0000000000007918 */ /* 0x000fc00000000000 */
[----:B------:R-:W-:-:S00]  /*09a0*/  NOP ;  /* 0x0000000000007918 */ /* 0x000fc00000000000 */
[----:B------:R-:W-:-:S00]  /*09b0*/  NOP ;  /* 0x0000000000007918 */ /* 0x000fc00000000000 */
[----:B------:R-:W-:-:S00]  /*09c0*/  NOP ;  /* 0x0000000000007918 */ /* 0x000fc00000000000 */
[----:B------:R-:W-:-:S00]  /*09d0*/  NOP ;  /* 0x0000000000007918 */ /* 0x000fc00000000000 */
[----:B------:R-:W-:-:S00]  /*09e0*/  NOP ;  /* 0x0000000000007918 */ /* 0x000fc00000000000 */
[----:B------:R-:W-:-:S00]  /*09f0*/  NOP ;  /* 0x0000000000007918 */ /* 0x000fc00000000000 */
.L_x_5:


//--------------------- .nv.shared.reserved.0     --------------------------
	.section	.nv.shared.reserved.0,"aw",@nobits
	.weak		__nv_reservedSMEM_offset_0_alias
	.size		__nv_reservedSMEM_offset_0_alias, 0, 64
	.other		__nv_reservedSMEM_offset_0_alias,@"STO_CUDA_RESERVED_SHARED STV_DEFAULT"
__nv_reservedSMEM_offset_0_alias:
	.zero		0
	.zero		64


//--------------------- .nv.constant0._Z7mat_mulPfS_S_i --------------------------
	.section	.nv.constant0._Z7mat_mulPfS_S_i,"a",@progbits
	.sectionflags	@""
	.align	4
.nv.constant0._Z7mat_mulPfS_S_i:
	.zero		924


//--------------------- SYMBOLS --------------------------

	.type		.nv.reservedSmem.offset0,@object
	.size		.nv.reservedSmem.offset0,0x4
